	.headerflags	@"EF_CUDA_TEXMODE_UNIFIED EF_CUDA_64BIT_ADDRESS EF_CUDA_ACCELERATORS EF_CUDA_SM90 EF_CUDA_VIRTUAL_SM(EF_CUDA_SM90)"
	.elftype	@"ET_EXEC"


//--------------------- .nv.info                  --------------------------
	.section	.nv.info,"",@"SHT_CUDA_INFO"
	.align	4


	//----- nvinfo : EIATTR_REGCOUNT
	.align		4
        /*0000*/ 	.byte	0x04, 0x2f
        /*0002*/ 	.short	(.L_3 - .L_2)
	.align		4
.L_2:
        /*0004*/ 	.word	index@(triton_poi_fused_add_div_mean_mul_relu_sqrt_sub_threshold_backward_var_0)
        /*0008*/ 	.word	0x00000018


	//----- nvinfo : EIATTR_MIN_STACK_SIZE
	.align		4
.L_3:
        /*000c*/ 	.byte	0x04, 0x12
        /*000e*/ 	.short	(.L_5 - .L_4)
	.align		4
.L_4:
        /*0010*/ 	.word	index@(triton_poi_fused_add_div_mean_mul_relu_sqrt_sub_threshold_backward_var_0)
        /*0014*/ 	.word	0x00000000


	//----- nvinfo : EIATTR_FRAME_SIZE
	.align		4
.L_5:
        /*0018*/ 	.byte	0x04, 0x11
        /*001a*/ 	.short	(.L_7 - .L_6)
	.align		4
.L_6:
        /*001c*/ 	.word	index@(triton_poi_fused_add_div_mean_mul_relu_sqrt_sub_threshold_backward_var_0)
        /*0020*/ 	.word	0x00000000


	//----- nvinfo : EIATTR_MIN_STACK_SIZE
	.align		4
.L_7:
        /*0024*/ 	.byte	0x04, 0x12
        /*0026*/ 	.short	(.L_9 - .L_8)
	.align		4
.L_8:
        /*0028*/ 	.word	index@(triton_poi_fused_add_div_mean_mul_relu_sqrt_sub_threshold_backward_var_0)
        /*002c*/ 	.word	0x00000000
.L_9:


//--------------------- .nv.info.triton_poi_fused_add_div_mean_mul_relu_sqrt_sub_threshold_backward_var_0 --------------------------
	.section	.nv.info.triton_poi_fused_add_div_mean_mul_relu_sqrt_sub_threshold_backward_var_0,"",@"SHT_CUDA_INFO"
	.sectionflags	@""
	.align	4


	//----- nvinfo : EIATTR_CUDA_API_VERSION
	.align		4
        /*0000*/ 	.byte	0x04, 0x37
        /*0002*/ 	.short	(.L_11 - .L_10)
.L_10:
        /*0004*/ 	.word	0x0000007c


	//----- nvinfo : EIATTR_KPARAM_INFO
	.align		4
.L_11:
        /*0008*/ 	.byte	0x04, 0x17
        /*000a*/ 	.short	(.L_13 - .L_12)
.L_12:
        /*000c*/ 	.word	0x00000000
        /*0010*/ 	.short	0x0005
        /*0012*/ 	.short	0x0028
        /*0014*/ 	.byte	0x00, 0xf0, 0x11, 0x00


	//----- nvinfo : EIATTR_KPARAM_INFO
	.align		4
.L_13:
        /*0018*/ 	.byte	0x04, 0x17
        /*001a*/ 	.short	(.L_15 - .L_14)
.L_14:
        /*001c*/ 	.word	0x00000000
        /*0020*/ 	.short	0x0004
        /*0022*/ 	.short	0x0020
        /*0024*/ 	.byte	0x00, 0xf4, 0x21, 0x00


	//----- nvinfo : EIATTR_KPARAM_INFO
	.align		4
.L_15:
        /*0028*/ 	.byte	0x04, 0x17
        /*002a*/ 	.short	(.L_17 - .L_16)
.L_16:
        /*002c*/ 	.word	0x00000000
        /*0030*/ 	.short	0x0003
        /*0032*/ 	.short	0x0018
        /*0034*/ 	.byte	0x00, 0xf4, 0x21, 0x00


	//----- nvinfo : EIATTR_KPARAM_INFO
	.align		4
.L_17:
        /*0038*/ 	.byte	0x04, 0x17
        /*003a*/ 	.short	(.L_19 - .L_18)
.L_18:
        /*003c*/ 	.word	0x00000000
        /*0040*/ 	.short	0x0002
        /*0042*/ 	.short	0x0010
        /*0044*/ 	.byte	0x00, 0xf4, 0x21, 0x00


	//----- nvinfo : EIATTR_KPARAM_INFO
	.align		4
.L_19:
        /*0048*/ 	.byte	0x04, 0x17
        /*004a*/ 	.short	(.L_21 - .L_20)
.L_20:
        /*004c*/ 	.word	0x00000000
        /*0050*/ 	.short	0x0001
        /*0052*/ 	.short	0x0008
        /*0054*/ 	.byte	0x00, 0xf4, 0x21, 0x00


	//----- nvinfo : EIATTR_KPARAM_INFO
	.align		4
.L_21:
        /*0058*/ 	.byte	0x04, 0x17
        /*005a*/ 	.short	(.L_23 - .L_22)
.L_22:
        /*005c*/ 	.word	0x00000000
        /*0060*/ 	.short	0x0000
        /*0062*/ 	.short	0x0000
        /*0064*/ 	.byte	0x00, 0xf4, 0x21, 0x00


	//----- nvinfo : EIATTR_SPARSE_MMA_MASK
	.align		4
.L_23:
        /*0068*/ 	.byte	0x03, 0x50
        /*006a*/ 	.short	0x0000


	//----- nvinfo : EIATTR_MAXREG_COUNT
	.align		4
        /*006c*/ 	.byte	0x03, 0x1b
        /*006e*/ 	.short	0x00ff


	//----- nvinfo : EIATTR_EXIT_INSTR_OFFSETS
	.align		4
        /*0070*/ 	.byte	0x04, 0x1c
        /*0072*/ 	.short	(.L_25 - .L_24)


	//   ....[0]....
.L_24:
        /*0074*/ 	.word	0x000004d0


	//   ....[1]....
        /*0078*/ 	.word	0x000004f0


	//----- nvinfo : EIATTR_REQNTID
	.align		4
.L_25:
        /*007c*/ 	.byte	0x04, 0x10
        /*007e*/ 	.short	(.L_27 - .L_26)
.L_26:
        /*0080*/ 	.word	0x00000080
        /*0084*/ 	.word	0x00000001
        /*0088*/ 	.word	0x00000001


	//----- nvinfo : EIATTR_CBANK_PARAM_SIZE
	.align		4
.L_27:
        /*008c*/ 	.byte	0x03, 0x19
        /*008e*/ 	.short	0x002c


	//----- nvinfo : EIATTR_PARAM_CBANK
	.align		4
        /*0090*/ 	.byte	0x04, 0x0a
        /*0092*/ 	.short	(.L_29 - .L_28)
	.align		4
.L_28:
        /*0094*/ 	.word	index@(.nv.constant0.triton_poi_fused_add_div_mean_mul_relu_sqrt_sub_threshold_backward_var_0)
        /*0098*/ 	.short	0x0210
        /*009a*/ 	.short	0x002c


	//----- nvinfo : EIATTR_SW_WAR
	.align		4
.L_29:
        /*009c*/ 	.byte	0x04, 0x36
        /*009e*/ 	.short	(.L_31 - .L_30)
.L_30:
        /*00a0*/ 	.word	0x00000008
.L_31:


//--------------------- .nv.callgraph             --------------------------
	.section	.nv.callgraph,"",@"SHT_CUDA_CALLGRAPH"
	.align	4
	.sectionentsize	8
	.align		4
        /*0000*/ 	.word	0x00000000
	.align		4
        /*0004*/ 	.word	0xffffffff
	.align		4
        /*0008*/ 	.word	0x00000000
	.align		4
        /*000c*/ 	.word	0xfffffffe
	.align		4
        /*0010*/ 	.word	0x00000000
	.align		4
        /*0014*/ 	.word	0xfffffffd
	.align		4
        /*0018*/ 	.word	0x00000000
	.align		4
        /*001c*/ 	.word	0xfffffffc


//--------------------- .nv.constant4             --------------------------
	.section	.nv.constant4,"a",@progbits
	.align	8
	.align		8
.nv.constant4:
        /*0000*/ 	.dword	_$_str
	.align		8
        /*0008*/ 	.dword	_$_str_$_2


//--------------------- .text.triton_poi_fused_add_div_mean_mul_relu_sqrt_sub_threshold_backward_var_0 --------------------------
	.section	.text.triton_poi_fused_add_div_mean_mul_relu_sqrt_sub_threshold_backward_var_0,"ax",@progbits
	.align	128
        .global         triton_poi_fused_add_div_mean_mul_relu_sqrt_sub_threshold_backward_var_0
        .type           triton_poi_fused_add_div_mean_mul_relu_sqrt_sub_threshold_backward_var_0,@function
        .size           triton_poi_fused_add_div_mean_mul_relu_sqrt_sub_threshold_backward_var_0,(.L_x_1 - triton_poi_fused_add_div_mean_mul_relu_sqrt_sub_threshold_backward_var_0)
        .other          triton_poi_fused_add_div_mean_mul_relu_sqrt_sub_threshold_backward_var_0,@"STO_CUDA_ENTRY STV_DEFAULT"
triton_poi_fused_add_div_mean_mul_relu_sqrt_sub_threshold_backward_var_0:
.text.triton_poi_fused_add_div_mean_mul_relu_sqrt_sub_threshold_backward_var_0:
[----:B------:R-:W0:Y:S02]  /*0000*/  LDC R1, c[0x0][0x28] ;  /* 0x00000a00ff017b82 */ /* 0x000e240000000800 */
[----:B------:R-:W1:Y:S01]  /*0010*/  S2R R0, SR_TID.X ;  /* 0x0000000000007919 */ /* 0x000e620000002100 */
[----:B------:R-:W2:Y:S01]  /*0020*/  LDC.64 R2, c[0x0][0x218] ;  /* 0x00008600ff027b82 */ /* 0x000ea20000000a00 */
[----:B------:R-:W-:Y:S01]  /*0030*/  ULDC.64 UR4, c[0x0][0x208] ;  /* 0x0000820000047ab9 */ /* 0x000fe20000000a00 */
[----:B------:R-:W3:Y:S01]  /*0040*/  S2R R5, SR_CTAID.X ;  /* 0x0000000000057919 */ /* 0x000ee20000002500 */
[----:B------:R-:W-:Y:S01]  /*0050*/  CS2R R8, SRZ ;  /* 0x0000000000087805 */ /* 0x000fe2000001ff00 */
[----:B------:R-:W-:-:S04]  /*0060*/  ULDC.64 UR6, c[0x0][0x230] ;  /* 0x00008c0000067ab9 */ /* 0x000fc80000000a00 */
[----:B------:R-:W4:Y:S01]  /*0070*/  LDC.64 R10, c[0x0][0x220] ;  /* 0x00008800ff0a7b82 */ /* 0x000f220000000a00 */
[----:B-1----:R-:W-:Y:S02]  /*0080*/  LOP3.LUT R0, R0, 0x7f, RZ, 0xc0, !PT ;  /* 0x0000007f00007812 */ /* 0x002fe400078ec0ff */
[----:B---3--:R-:W-:Y:S02]  /*0090*/  SHF.R.S32.HI R7, RZ, 0x18, R5 ;  /* 0x00000018ff077819 */ /* 0x008fe40000011405 */
[----:B------:R-:W-:Y:S02]  /*00a0*/  LEA R0, R5, R0, 0x7 ;  /* 0x0000000005007211 */ /* 0x000fe400078e38ff */
[----:B------:R-:W-:Y:S02]  /*00b0*/  SGXT R7, R7, 0x1 ;  /* 0x000000010707781a */ /* 0x000fe40000000200 */
[----:B------:R-:W-:Y:S02]  /*00c0*/  SHF.R.S32.HI R5, RZ, 0x1f, R0 ;  /* 0x0000001fff057819 */ /* 0x000fe40000011400 */
[----:B------:R-:W-:-:S02]  /*00d0*/  LEA.HI R7, R7, R0, RZ, 0x6 ;  /* 0x0000000007077211 */ /* 0x000fc400078f30ff */
[-C--:B------:R-:W-:Y:S02]  /*00e0*/  LEA.HI R14, R5, R0.reuse, RZ, 0x4 ;  /* 0x00000000050e7211 */ /* 0x080fe400078f20ff */
[----:B------:R-:W-:Y:S02]  /*00f0*/  LOP3.LUT R7, R7, 0xffffffc0, RZ, 0xc0, !PT ;  /* 0xffffffc007077812 */ /* 0x000fe400078ec0ff */
[----:B------:R-:W-:Y:S02]  /*0100*/  LOP3.LUT R5, R14, 0xfffffff0, RZ, 0xc0, !PT ;  /* 0xfffffff00e057812 */ /* 0x000fe400078ec0ff */
[----:B------:R-:W-:Y:S02]  /*0110*/  ISETP.GE.AND P0, PT, R0, 0x100, PT ;  /* 0x000001000000780c */ /* 0x000fe40003f06270 */
[----:B------:R-:W-:Y:S02]  /*0120*/  IADD3 R7, R7, R0, -R5 ;  /* 0x0000000007077210 */ /* 0x000fe40007ffe805 */
[----:B------:R-:W-:-:S02]  /*0130*/  CS2R R4, SRZ ;  /* 0x0000000000047805 */ /* 0x000fc4000001ff00 */
[----:B------:R-:W-:Y:S01]  /*0140*/  IADD3 R17, R7, 0x10, RZ ;  /* 0x0000001007117810 */ /* 0x000fe20007ffe0ff */
[----:B--2---:R-:W-:Y:S01]  /*0150*/  IMAD.WIDE R12, R7, 0x4, R2 ;  /* 0x00000004070c7825 */ /* 0x004fe200078e0202 */
[----:B------:R-:W-:-:S03]  /*0160*/  IADD3 R21, R7, 0x30, RZ ;  /* 0x0000003007157810 */ /* 0x000fc60007ffe0ff */
[----:B------:R-:W-:Y:S02]  /*0170*/  VIADD R19, R7, 0x20 ;  /* 0x0000002007137836 */ /* 0x000fe40000000000 */
[--C-:B------:R-:W-:Y:S01]  /*0180*/  IMAD.WIDE R16, R17, 0x4, R2.reuse ;  /* 0x0000000411107825 */ /* 0x100fe200078e0202 */
[----:B------:R1:W2:Y:S01]  /*0190*/  @!P0 LDG.E.EL R4, desc[UR4][R12.64] ;  /* 0x000000040c048981 */ /* 0x0002a2000c2e1900 */
[----:B------:R-:W3:Y:S02]  /*01a0*/  LDC.64 R6, c[0x0][0x228] ;  /* 0x00008a00ff067b82 */ /* 0x000ee40000000a00 */
[--C-:B------:R-:W-:Y:S01]  /*01b0*/  IMAD.WIDE R18, R19, 0x4, R2.reuse ;  /* 0x0000000413127825 */ /* 0x100fe200078e0202 */
[----:B------:R-:W2:Y:S03]  /*01c0*/  @!P0 LDG.E.EL R5, desc[UR4][R16.64] ;  /* 0x0000000410058981 */ /* 0x000ea6000c2e1900 */
[----:B------:R-:W-:Y:S01]  /*01d0*/  IMAD.WIDE R20, R21, 0x4, R2 ;  /* 0x0000000415147825 */ /* 0x000fe200078e0202 */
[----:B------:R-:W5:Y:S04]  /*01e0*/  @!P0 LDG.E.EL R8, desc[UR4][R18.64] ;  /* 0x0000000412088981 */ /* 0x000f68000c2e1900 */
[----:B------:R-:W5:Y:S01]  /*01f0*/  @!P0 LDG.E.EL R9, desc[UR4][R20.64] ;  /* 0x0000000414098981 */ /* 0x000f62000c2e1900 */
[----:B-1----:R-:W-:Y:S01]  /*0200*/  SHF.R.S32.HI R13, RZ, 0x4, R14 ;  /* 0x00000004ff0d7819 */ /* 0x002fe2000001140e */
[----:B------:R-:W-:-:S02]  /*0210*/  IMAD.MOV.U32 R12, RZ, RZ, RZ ;  /* 0x000000ffff0c7224 */ /* 0x000fc400078e00ff */
[----:B------:R-:W-:Y:S01]  /*0220*/  IMAD.WIDE R14, R0, 0x4, R2 ;  /* 0x00000004000e7825 */ /* 0x000fe200078e0202 */
[----:B------:R-:W-:-:S04]  /*0230*/  LEA.HI R2, R13, R13, RZ, 0x2 ;  /* 0x0000000d0d027211 */ /* 0x000fc800078f10ff */
[----:B------:R-:W5:Y:S01]  /*0240*/  @!P0 LDG.E R12, desc[UR4][R14.64] ;  /* 0x000000040e0c8981 */ /* 0x000f62000c1e1900 */
[----:B------:R-:W-:-:S04]  /*0250*/  LOP3.LUT R2, R2, 0xfffffffc, RZ, 0xc0, !PT ;  /* 0xfffffffc02027812 */ /* 0x000fc800078ec0ff */
[----:B------:R-:W-:Y:S02]  /*0260*/  IADD3 R13, R13, -R2, RZ ;  /* 0x800000020d0d7210 */ /* 0x000fe40007ffe0ff */
[----:B------:R-:W-:-:S03]  /*0270*/  CS2R R2, SRZ ;  /* 0x0000000000027805 */ /* 0x000fc6000001ff00 */
[----:B----4-:R-:W-:-:S04]  /*0280*/  IMAD.WIDE R10, R13, 0x4, R10 ;  /* 0x000000040d0a7825 */ /* 0x010fc800078e020a */
[----:B---3--:R-:W-:Y:S01]  /*0290*/  IMAD.WIDE R6, R13, 0x4, R6 ;  /* 0x000000040d067825 */ /* 0x008fe200078e0206 */
[----:B------:R-:W3:Y:S04]  /*02a0*/  @!P0 LDG.E.EL R2, desc[UR4][R10.64] ;  /* 0x000000040a028981 */ /* 0x000ee8000c2e1900 */
[----:B------:R1:W3:Y:S02]  /*02b0*/  @!P0 LDG.E.EL R3, desc[UR4][R6.64] ;  /* 0x0000000406038981 */ /* 0x0002e4000c2e1900 */
[----:B-1----:R-:W-:Y:S01]  /*02c0*/  HFMA2.MMA R6, -RZ, RZ, 1.625, 0 ;  /* 0x3e800000ff067435 */ /* 0x002fe200000001ff */
[----:B--2---:R-:W-:-:S04]  /*02d0*/  FADD R13, R5, R4 ;  /* 0x00000004050d7221 */ /* 0x004fc80000000000 */
[----:B-----5:R-:W-:-:S04]  /*02e0*/  FADD R16, R13, R8 ;  /* 0x000000080d107221 */ /* 0x020fc80000000000 */
[----:B------:R-:W-:-:S04]  /*02f0*/  FADD R13, R16, R9 ;  /* 0x00000009100d7221 */ /* 0x000fc80000000000 */
[C---:B------:R-:W-:Y:S01]  /*0300*/  FFMA R5, R13.reuse, -0.25, R5 ;  /* 0xbe8000000d057823 */ /* 0x040fe20000000005 */
[----:B------:R-:W-:-:S03]  /*0310*/  FFMA R4, R13, -0.25, R4 ;  /* 0xbe8000000d047823 */ /* 0x000fc60000000004 */
[----:B------:R-:W-:Y:S01]  /*0320*/  FMUL R5, R5, R5 ;  /* 0x0000000505057220 */ /* 0x000fe20000400000 */
[----:B------:R-:W-:-:S03]  /*0330*/  FFMA R8, R13, -0.25, R8 ;  /* 0xbe8000000d087823 */ /* 0x000fc60000000008 */
[----:B------:R-:W-:Y:S01]  /*0340*/  FFMA R5, R4, R4, R5 ;  /* 0x0000000404057223 */ /* 0x000fe20000000005 */
[----:B------:R-:W-:-:S03]  /*0350*/  FFMA R4, R13, -0.25, R9 ;  /* 0xbe8000000d047823 */ /* 0x000fc60000000009 */
[----:B------:R-:W-:-:S04]  /*0360*/  FFMA R5, R8, R8, R5 ;  /* 0x0000000808057223 */ /* 0x000fc80000000005 */
[----:B------:R-:W-:-:S04]  /*0370*/  FFMA R5, R4, R4, R5 ;  /* 0x0000000404057223 */ /* 0x000fc80000000005 */
[----:B------:R-:W-:Y:S01]  /*0380*/  FFMA R5, R5, R6, 9.9999997473787516356e-06 ;  /* 0x3727c5ac05057423 */ /* 0x000fe20000000006 */
[----:B------:R-:W-:Y:S01]  /*0390*/  FFMA R12, R13, -0.25, R12 ;  /* 0xbe8000000d0c7823 */ /* 0x000fe2000000000c */
[----:B------:R-:W1:Y:S02]  /*03a0*/  LDC.64 R6, c[0x0][0x210] ;  /* 0x00008400ff067b82 */ /* 0x000e640000000a00 */
[----:B------:R-:W2:Y:S02]  /*03b0*/  MUFU.SQRT R8, R5 ;  /* 0x0000000500087308 */ /* 0x000ea40000002000 */
[C---:B--2---:R-:W-:Y:S02]  /*03c0*/  FSETP.GT.AND P1, PT, R8.reuse, 8.50705917302346158658e+37, PT ;  /* 0x7e8000000800780b */ /* 0x044fe40003f24000 */
[----:B------:R-:W-:-:S11]  /*03d0*/  FSETP.GEU.AND P2, PT, R8, 1.175494350822287508e-38, PT ;  /* 0x008000000800780b */ /* 0x000fd60003f4e000 */
[----:B------:R-:W-:-:S04]  /*03e0*/  @P1 FMUL R8, R8, 0.25 ;  /* 0x3e80000008081820 */ /* 0x000fc80000400000 */
[----:B------:R-:W-:-:S04]  /*03f0*/  @!P2 FMUL R8, R8, 16777216 ;  /* 0x4b8000000808a820 */ /* 0x000fc80000400000 */
[----:B------:R-:W2:Y:S01]  /*0400*/  MUFU.RCP R9, R8 ;  /* 0x0000000800097308 */ /* 0x000ea20000001000 */
[----:B------:R-:W-:-:S04]  /*0410*/  @P1 FMUL R12, R12, 0.25 ;  /* 0x3e8000000c0c1820 */ /* 0x000fc80000400000 */
[----:B------:R-:W-:-:S04]  /*0420*/  @!P2 FMUL R12, R12, 16777216 ;  /* 0x4b8000000c0ca820 */ /* 0x000fc80000400000 */
[----:B--2---:R-:W-:-:S04]  /*0430*/  FMUL R12, R9, R12 ;  /* 0x0000000c090c7220 */ /* 0x004fc80000400000 */
[----:B---3--:R-:W-:-:S05]  /*0440*/  FFMA R2, R12, R2, R3 ;  /* 0x000000020c027223 */ /* 0x008fca0000000003 */
[----:B------:R-:W-:-:S04]  /*0450*/  FSETP.GEU.AND P1, PT, R2, RZ, PT ;  /* 0x000000ff0200720b */ /* 0x000fc80003f2e000 */
[----:B------:R-:W-:Y:S01]  /*0460*/  FSEL R9, R2, RZ, P1 ;  /* 0x000000ff02097208 */ /* 0x000fe20000800000 */
[C---:B-1----:R-:W-:Y:S01]  /*0470*/  IMAD.WIDE R2, R0.reuse, 0x4, R6 ;  /* 0x0000000400027825 */ /* 0x042fe200078e0206 */
[----:B------:R-:W-:Y:S02]  /*0480*/  IADD3 R4, P1, R0, UR6, RZ ;  /* 0x0000000600047c10 */ /* 0x000fe4000ff3e0ff */
[----:B------:R-:W-:Y:S02]  /*0490*/  FSETP.GTU.AND P2, PT, R9, RZ, PT ;  /* 0x000000ff0900720b */ /* 0x000fe40003f4c000 */
[----:B------:R-:W-:Y:S01]  /*04a0*/  LEA.HI.X.SX32 R5, R0, UR7, 0x1, P1 ;  /* 0x0000000700057c11 */ /* 0x000fe200088f0eff */
[----:B------:R1:W-:Y:S01]  /*04b0*/  @!P0 STG.E desc[UR4][R2.64], R9 ;  /* 0x0000000902008986 */ /* 0x0003e2000c101904 */
[----:B------:R-:W-:Y:S01]  /*04c0*/  SEL R7, RZ, 0x1, P2 ;  /* 0x00000001ff077807 */ /* 0x000fe20001000000 */
[----:B------:R-:W-:Y:S08]  /*04d0*/  @P0 EXIT ;  /* 0x000000000000094d */ /* 0x000ff00003800000 */
[----:B------:R-:W-:Y:S01]  /*04e0*/  STG.E.U8 desc[UR4][R4.64], R7 ;  /* 0x0000000704007986 */ /* 0x000fe2000c101104 */
[----:B------:R-:W-:Y:S05]  /*04f0*/  EXIT ;  /* 0x000000000000794d */ /* 0x000fea0003800000 */
.L_x_0:
[----:B------:R-:W-:-:S00]  /*0500*/  BRA `(.L_x_0) ;  /* 0xfffffffc00fc7947 */ /* 0x000fc0000383ffff */
[----:B------:R-:W-:-:S00]  /*0510*/  NOP ;  /* 0x0000000000007918 */ /* 0x000fc00000000000 */
        /* <DEDUP_REMOVED lines=14> */
.L_x_1:


//--------------------- .nv.global.init           --------------------------
	.section	.nv.global.init,"aw",@progbits
.nv.global.init:
	.type		_$_str,@object
	.size		_$_str,(_$_str_$_2 - _$_str)
_$_str:
        /*0000*/ 	.byte	0x5f, 0x5f, 0x43, 0x55, 0x44, 0x41, 0x5f, 0x46, 0x54, 0x5a, 0x00
	.type		_$_str_$_2,@object
	.size		_$_str_$_2,(.L_1 - _$_str_$_2)
_$_str_$_2:
        /*000b*/ 	.byte	0x5f, 0x5f, 0x43, 0x55, 0x44, 0x41, 0x5f, 0x50, 0x52, 0x45, 0x43, 0x5f, 0x53, 0x51, 0x52, 0x54
        /*001b*/ 	.byte	0x00
.L_1:


//--------------------- .nv.constant0.triton_poi_fused_add_div_mean_mul_relu_sqrt_sub_threshold_backward_var_0 --------------------------
	.section	.nv.constant0.triton_poi_fused_add_div_mean_mul_relu_sqrt_sub_threshold_backward_var_0,"a",@progbits
	.sectionflags	@""
	.align	4
.nv.constant0.triton_poi_fused_add_div_mean_mul_relu_sqrt_sub_threshold_backward_var_0:
	.zero		572
